//
// Generated by NVIDIA NVVM Compiler
//
// Compiler Build ID: CL-36424714
// Cuda compilation tools, release 13.0, V13.0.88
// Based on NVVM 20.0.0
//

.version 9.0
.target sm_100
.address_size 64

	// .globl	_Z25matrixMulKernel_usingTilePfS_S_i
// _ZZ25matrixMulKernel_usingTilePfS_S_iE3Mds has been demoted
// _ZZ25matrixMulKernel_usingTilePfS_S_iE3Nds has been demoted

.visible .entry _Z25matrixMulKernel_usingTilePfS_S_i(
	.param .u64 .ptr .align 1 _Z25matrixMulKernel_usingTilePfS_S_i_param_0,
	.param .u64 .ptr .align 1 _Z25matrixMulKernel_usingTilePfS_S_i_param_1,
	.param .u64 .ptr .align 1 _Z25matrixMulKernel_usingTilePfS_S_i_param_2,
	.param .u32 _Z25matrixMulKernel_usingTilePfS_S_i_param_3
)
{
	.reg .pred 	%p<8>;
	.reg .b32 	%r<104>;
	.reg .b32 	%f<368>;
	.reg .b64 	%rd<40>;
	// demoted variable
	.shared .align 4 .b8 _ZZ25matrixMulKernel_usingTilePfS_S_iE3Mds[1024];
	// demoted variable
	.shared .align 4 .b8 _ZZ25matrixMulKernel_usingTilePfS_S_iE3Nds[1024];
	ld.param.u32 	%r31, [_Z25matrixMulKernel_usingTilePfS_S_i_param_3];
	mov.u32 	%r32, %ctaid.x;
	mov.u32 	%r33, %ctaid.y;
	mov.u32 	%r1, %tid.x;
	mov.u32 	%r2, %tid.y;
	shl.b32 	%r34, %r33, 4;
	add.s32 	%r3, %r34, %r2;
	shl.b32 	%r4, %r32, 4;
	add.s32 	%r5, %r4, %r1;
	shr.s32 	%r35, %r31, 31;
	shr.u32 	%r36, %r35, 28;
	add.s32 	%r37, %r31, %r36;
	shr.s32 	%r6, %r37, 4;
	setp.lt.s32 	%p1, %r31, 16;
	mov.f32 	%f367, 0f00000000;
	@%p1 bra 	$L__BB0_9;
	mad.lo.s32 	%r100, %r31, %r3, %r1;
	shl.b32 	%r39, %r2, 6;
	mov.u32 	%r40, _ZZ25matrixMulKernel_usingTilePfS_S_iE3Mds;
	add.s32 	%r8, %r40, %r39;
	add.s32 	%r41, %r6, -1;
	setp.lt.u32 	%p2, %r41, 3;
	mov.f32 	%f367, 0f00000000;
	mov.b32 	%r103, 0;
	@%p2 bra 	$L__BB0_4;
	and.b32  	%r103, %r6, 134217724;
	neg.s32 	%r101, %r103;
	add.s32 	%r43, %r2, 48;
	mad.lo.s32 	%r44, %r31, %r43, %r1;
	add.s32 	%r99, %r44, %r4;
	add.s32 	%r45, %r2, 32;
	mad.lo.s32 	%r46, %r31, %r45, %r1;
	add.s32 	%r98, %r46, %r4;
	add.s32 	%r47, %r2, 16;
	mad.lo.s32 	%r48, %r31, %r47, %r1;
	add.s32 	%r97, %r48, %r4;
	mad.lo.s32 	%r49, %r2, %r31, %r1;
	add.s32 	%r96, %r49, %r4;
	mov.f32 	%f367, 0f00000000;
$L__BB0_3:
	.pragma "nounroll";
	ld.param.u64 	%rd36, [_Z25matrixMulKernel_usingTilePfS_S_i_param_1];
	ld.param.u64 	%rd33, [_Z25matrixMulKernel_usingTilePfS_S_i_param_0];
	cvta.to.global.u64 	%rd4, %rd33;
	mul.wide.s32 	%rd5, %r100, 4;
	add.s64 	%rd6, %rd4, %rd5;
	ld.global.f32 	%f14, [%rd6];
	shl.b32 	%r51, %r1, 2;
	add.s32 	%r52, %r8, %r51;
	st.shared.f32 	[%r52], %f14;
	cvta.to.global.u64 	%rd7, %rd36;
	mul.wide.u32 	%rd8, %r96, 4;
	add.s64 	%rd9, %rd7, %rd8;
	ld.global.f32 	%f15, [%rd9];
	mov.u32 	%r54, _ZZ25matrixMulKernel_usingTilePfS_S_iE3Nds;
	add.s32 	%r55, %r54, %r51;
	add.s32 	%r56, %r55, %r39;
	st.shared.f32 	[%r56], %f15;
	bar.sync 	0;
	ld.shared.f32 	%f16, [%r8];
	ld.shared.f32 	%f17, [%r55];
	fma.rn.f32 	%f18, %f16, %f17, %f367;
	ld.shared.f32 	%f19, [%r8+4];
	ld.shared.f32 	%f20, [%r55+64];
	fma.rn.f32 	%f21, %f19, %f20, %f18;
	ld.shared.f32 	%f22, [%r8+8];
	ld.shared.f32 	%f23, [%r55+128];
	fma.rn.f32 	%f24, %f22, %f23, %f21;
	ld.shared.f32 	%f25, [%r8+12];
	ld.shared.f32 	%f26, [%r55+192];
	fma.rn.f32 	%f27, %f25, %f26, %f24;
	ld.shared.f32 	%f28, [%r8+16];
	ld.shared.f32 	%f29, [%r55+256];
	fma.rn.f32 	%f30, %f28, %f29, %f27;
	ld.shared.f32 	%f31, [%r8+20];
	ld.shared.f32 	%f32, [%r55+320];
	fma.rn.f32 	%f33, %f31, %f32, %f30;
	ld.shared.f32 	%f34, [%r8+24];
	ld.shared.f32 	%f35, [%r55+384];
	fma.rn.f32 	%f36, %f34, %f35, %f33;
	ld.shared.f32 	%f37, [%r8+28];
	ld.shared.f32 	%f38, [%r55+448];
	fma.rn.f32 	%f39, %f37, %f38, %f36;
	ld.shared.f32 	%f40, [%r8+32];
	ld.shared.f32 	%f41, [%r55+512];
	fma.rn.f32 	%f42, %f40, %f41, %f39;
	ld.shared.f32 	%f43, [%r8+36];
	ld.shared.f32 	%f44, [%r55+576];
	fma.rn.f32 	%f45, %f43, %f44, %f42;
	ld.shared.f32 	%f46, [%r8+40];
	ld.shared.f32 	%f47, [%r55+640];
	fma.rn.f32 	%f48, %f46, %f47, %f45;
	ld.shared.f32 	%f49, [%r8+44];
	ld.shared.f32 	%f50, [%r55+704];
	fma.rn.f32 	%f51, %f49, %f50, %f48;
	ld.shared.f32 	%f52, [%r8+48];
	ld.shared.f32 	%f53, [%r55+768];
	fma.rn.f32 	%f54, %f52, %f53, %f51;
	ld.shared.f32 	%f55, [%r8+52];
	ld.shared.f32 	%f56, [%r55+832];
	fma.rn.f32 	%f57, %f55, %f56, %f54;
	ld.shared.f32 	%f58, [%r8+56];
	ld.shared.f32 	%f59, [%r55+896];
	fma.rn.f32 	%f60, %f58, %f59, %f57;
	ld.shared.f32 	%f61, [%r8+60];
	ld.shared.f32 	%f62, [%r55+960];
	fma.rn.f32 	%f63, %f61, %f62, %f60;
	bar.sync 	0;
	ld.global.f32 	%f64, [%rd6+64];
	st.shared.f32 	[%r52], %f64;
	mul.wide.u32 	%rd10, %r97, 4;
	add.s64 	%rd11, %rd7, %rd10;
	ld.global.f32 	%f65, [%rd11];
	st.shared.f32 	[%r56], %f65;
	bar.sync 	0;
	ld.shared.f32 	%f66, [%r8];
	ld.shared.f32 	%f67, [%r55];
	fma.rn.f32 	%f68, %f66, %f67, %f63;
	ld.shared.f32 	%f69, [%r8+4];
	ld.shared.f32 	%f70, [%r55+64];
	fma.rn.f32 	%f71, %f69, %f70, %f68;
	ld.shared.f32 	%f72, [%r8+8];
	ld.shared.f32 	%f73, [%r55+128];
	fma.rn.f32 	%f74, %f72, %f73, %f71;
	ld.shared.f32 	%f75, [%r8+12];
	ld.shared.f32 	%f76, [%r55+192];
	fma.rn.f32 	%f77, %f75, %f76, %f74;
	ld.shared.f32 	%f78, [%r8+16];
	ld.shared.f32 	%f79, [%r55+256];
	fma.rn.f32 	%f80, %f78, %f79, %f77;
	ld.shared.f32 	%f81, [%r8+20];
	ld.shared.f32 	%f82, [%r55+320];
	fma.rn.f32 	%f83, %f81, %f82, %f80;
	ld.shared.f32 	%f84, [%r8+24];
	ld.shared.f32 	%f85, [%r55+384];
	fma.rn.f32 	%f86, %f84, %f85, %f83;
	ld.shared.f32 	%f87, [%r8+28];
	ld.shared.f32 	%f88, [%r55+448];
	fma.rn.f32 	%f89, %f87, %f88, %f86;
	ld.shared.f32 	%f90, [%r8+32];
	ld.shared.f32 	%f91, [%r55+512];
	fma.rn.f32 	%f92, %f90, %f91, %f89;
	ld.shared.f32 	%f93, [%r8+36];
	ld.shared.f32 	%f94, [%r55+576];
	fma.rn.f32 	%f95, %f93, %f94, %f92;
	ld.shared.f32 	%f96, [%r8+40];
	ld.shared.f32 	%f97, [%r55+640];
	fma.rn.f32 	%f98, %f96, %f97, %f95;
	ld.shared.f32 	%f99, [%r8+44];
	ld.shared.f32 	%f100, [%r55+704];
	fma.rn.f32 	%f101, %f99, %f100, %f98;
	ld.shared.f32 	%f102, [%r8+48];
	ld.shared.f32 	%f103, [%r55+768];
	fma.rn.f32 	%f104, %f102, %f103, %f101;
	ld.shared.f32 	%f105, [%r8+52];
	ld.shared.f32 	%f106, [%r55+832];
	fma.rn.f32 	%f107, %f105, %f106, %f104;
	ld.shared.f32 	%f108, [%r8+56];
	ld.shared.f32 	%f109, [%r55+896];
	fma.rn.f32 	%f110, %f108, %f109, %f107;
	ld.shared.f32 	%f111, [%r8+60];
	ld.shared.f32 	%f112, [%r55+960];
	fma.rn.f32 	%f113, %f111, %f112, %f110;
	bar.sync 	0;
	ld.global.f32 	%f114, [%rd6+128];
	st.shared.f32 	[%r52], %f114;
	mul.wide.u32 	%rd12, %r98, 4;
	add.s64 	%rd13, %rd7, %rd12;
	ld.global.f32 	%f115, [%rd13];
	st.shared.f32 	[%r56], %f115;
	bar.sync 	0;
	ld.shared.f32 	%f116, [%r8];
	ld.shared.f32 	%f117, [%r55];
	fma.rn.f32 	%f118, %f116, %f117, %f113;
	ld.shared.f32 	%f119, [%r8+4];
	ld.shared.f32 	%f120, [%r55+64];
	fma.rn.f32 	%f121, %f119, %f120, %f118;
	ld.shared.f32 	%f122, [%r8+8];
	ld.shared.f32 	%f123, [%r55+128];
	fma.rn.f32 	%f124, %f122, %f123, %f121;
	ld.shared.f32 	%f125, [%r8+12];
	ld.shared.f32 	%f126, [%r55+192];
	fma.rn.f32 	%f127, %f125, %f126, %f124;
	ld.shared.f32 	%f128, [%r8+16];
	ld.shared.f32 	%f129, [%r55+256];
	fma.rn.f32 	%f130, %f128, %f129, %f127;
	ld.shared.f32 	%f131, [%r8+20];
	ld.shared.f32 	%f132, [%r55+320];
	fma.rn.f32 	%f133, %f131, %f132, %f130;
	ld.shared.f32 	%f134, [%r8+24];
	ld.shared.f32 	%f135, [%r55+384];
	fma.rn.f32 	%f136, %f134, %f135, %f133;
	ld.shared.f32 	%f137, [%r8+28];
	ld.shared.f32 	%f138, [%r55+448];
	fma.rn.f32 	%f139, %f137, %f138, %f136;
	ld.shared.f32 	%f140, [%r8+32];
	ld.shared.f32 	%f141, [%r55+512];
	fma.rn.f32 	%f142, %f140, %f141, %f139;
	ld.shared.f32 	%f143, [%r8+36];
	ld.shared.f32 	%f144, [%r55+576];
	fma.rn.f32 	%f145, %f143, %f144, %f142;
	ld.shared.f32 	%f146, [%r8+40];
	ld.shared.f32 	%f147, [%r55+640];
	fma.rn.f32 	%f148, %f146, %f147, %f145;
	ld.shared.f32 	%f149, [%r8+44];
	ld.shared.f32 	%f150, [%r55+704];
	fma.rn.f32 	%f151, %f149, %f150, %f148;
	ld.shared.f32 	%f152, [%r8+48];
	ld.shared.f32 	%f153, [%r55+768];
	fma.rn.f32 	%f154, %f152, %f153, %f151;
	ld.shared.f32 	%f155, [%r8+52];
	ld.shared.f32 	%f156, [%r55+832];
	fma.rn.f32 	%f157, %f155, %f156, %f154;
	ld.shared.f32 	%f158, [%r8+56];
	ld.shared.f32 	%f159, [%r55+896];
	fma.rn.f32 	%f160, %f158, %f159, %f157;
	ld.shared.f32 	%f161, [%r8+60];
	ld.shared.f32 	%f162, [%r55+960];
	fma.rn.f32 	%f163, %f161, %f162, %f160;
	bar.sync 	0;
	ld.global.f32 	%f164, [%rd6+192];
	st.shared.f32 	[%r52], %f164;
	mul.wide.u32 	%rd14, %r99, 4;
	add.s64 	%rd15, %rd7, %rd14;
	ld.global.f32 	%f165, [%rd15];
	st.shared.f32 	[%r56], %f165;
	bar.sync 	0;
	ld.shared.f32 	%f166, [%r8];
	ld.shared.f32 	%f167, [%r55];
	fma.rn.f32 	%f168, %f166, %f167, %f163;
	ld.shared.f32 	%f169, [%r8+4];
	ld.shared.f32 	%f170, [%r55+64];
	fma.rn.f32 	%f171, %f169, %f170, %f168;
	ld.shared.f32 	%f172, [%r8+8];
	ld.shared.f32 	%f173, [%r55+128];
	fma.rn.f32 	%f174, %f172, %f173, %f171;
	ld.shared.f32 	%f175, [%r8+12];
	ld.shared.f32 	%f176, [%r55+192];
	fma.rn.f32 	%f177, %f175, %f176, %f174;
	ld.shared.f32 	%f178, [%r8+16];
	ld.shared.f32 	%f179, [%r55+256];
	fma.rn.f32 	%f180, %f178, %f179, %f177;
	ld.shared.f32 	%f181, [%r8+20];
	ld.shared.f32 	%f182, [%r55+320];
	fma.rn.f32 	%f183, %f181, %f182, %f180;
	ld.shared.f32 	%f184, [%r8+24];
	ld.shared.f32 	%f185, [%r55+384];
	fma.rn.f32 	%f186, %f184, %f185, %f183;
	ld.shared.f32 	%f187, [%r8+28];
	ld.shared.f32 	%f188, [%r55+448];
	fma.rn.f32 	%f189, %f187, %f188, %f186;
	ld.shared.f32 	%f190, [%r8+32];
	ld.shared.f32 	%f191, [%r55+512];
	fma.rn.f32 	%f192, %f190, %f191, %f189;
	ld.shared.f32 	%f193, [%r8+36];
	ld.shared.f32 	%f194, [%r55+576];
	fma.rn.f32 	%f195, %f193, %f194, %f192;
	ld.shared.f32 	%f196, [%r8+40];
	ld.shared.f32 	%f197, [%r55+640];
	fma.rn.f32 	%f198, %f196, %f197, %f195;
	ld.shared.f32 	%f199, [%r8+44];
	ld.shared.f32 	%f200, [%r55+704];
	fma.rn.f32 	%f201, %f199, %f200, %f198;
	ld.shared.f32 	%f202, [%r8+48];
	ld.shared.f32 	%f203, [%r55+768];
	fma.rn.f32 	%f204, %f202, %f203, %f201;
	ld.shared.f32 	%f205, [%r8+52];
	ld.shared.f32 	%f206, [%r55+832];
	fma.rn.f32 	%f207, %f205, %f206, %f204;
	ld.shared.f32 	%f208, [%r8+56];
	ld.shared.f32 	%f209, [%r55+896];
	fma.rn.f32 	%f210, %f208, %f209, %f207;
	ld.shared.f32 	%f211, [%r8+60];
	ld.shared.f32 	%f212, [%r55+960];
	fma.rn.f32 	%f367, %f211, %f212, %f210;
	bar.sync 	0;
	add.s32 	%r101, %r101, 4;
	add.s32 	%r100, %r100, 64;
	shl.b32 	%r57, %r31, 6;
	add.s32 	%r99, %r99, %r57;
	add.s32 	%r98, %r98, %r57;
	add.s32 	%r97, %r97, %r57;
	add.s32 	%r96, %r96, %r57;
	setp.ne.s32 	%p3, %r101, 0;
	@%p3 bra 	$L__BB0_3;
$L__BB0_4:
	and.b32  	%r28, %r6, 3;
	setp.eq.s32 	%p4, %r28, 0;
	@%p4 bra 	$L__BB0_9;
	setp.eq.s32 	%p5, %r28, 1;
	@%p5 bra 	$L__BB0_7;
	ld.param.u64 	%rd37, [_Z25matrixMulKernel_usingTilePfS_S_i_param_1];
	ld.param.u64 	%rd34, [_Z25matrixMulKernel_usingTilePfS_S_i_param_0];
	shl.b32 	%r58, %r103, 4;
	mad.lo.s32 	%r63, %r31, %r3, %r1;
	add.s32 	%r64, %r63, %r58;
	cvta.to.global.u64 	%rd16, %rd34;
	mul.wide.s32 	%rd17, %r64, 4;
	add.s64 	%rd18, %rd16, %rd17;
	ld.global.f32 	%f214, [%rd18];
	shl.b32 	%r65, %r1, 2;
	add.s32 	%r66, %r8, %r65;
	st.shared.f32 	[%r66], %f214;
	add.s32 	%r67, %r58, %r2;
	mad.lo.s32 	%r68, %r67, %r31, %r5;
	cvta.to.global.u64 	%rd19, %rd37;
	mul.wide.u32 	%rd20, %r68, 4;
	add.s64 	%rd21, %rd19, %rd20;
	ld.global.f32 	%f215, [%rd21];
	mov.u32 	%r70, _ZZ25matrixMulKernel_usingTilePfS_S_iE3Nds;
	add.s32 	%r71, %r70, %r65;
	add.s32 	%r72, %r71, %r39;
	st.shared.f32 	[%r72], %f215;
	bar.sync 	0;
	ld.shared.f32 	%f216, [%r8];
	ld.shared.f32 	%f217, [%r71];
	fma.rn.f32 	%f218, %f216, %f217, %f367;
	ld.shared.f32 	%f219, [%r8+4];
	ld.shared.f32 	%f220, [%r71+64];
	fma.rn.f32 	%f221, %f219, %f220, %f218;
	ld.shared.f32 	%f222, [%r8+8];
	ld.shared.f32 	%f223, [%r71+128];
	fma.rn.f32 	%f224, %f222, %f223, %f221;
	ld.shared.f32 	%f225, [%r8+12];
	ld.shared.f32 	%f226, [%r71+192];
	fma.rn.f32 	%f227, %f225, %f226, %f224;
	ld.shared.f32 	%f228, [%r8+16];
	ld.shared.f32 	%f229, [%r71+256];
	fma.rn.f32 	%f230, %f228, %f229, %f227;
	ld.shared.f32 	%f231, [%r8+20];
	ld.shared.f32 	%f232, [%r71+320];
	fma.rn.f32 	%f233, %f231, %f232, %f230;
	ld.shared.f32 	%f234, [%r8+24];
	ld.shared.f32 	%f235, [%r71+384];
	fma.rn.f32 	%f236, %f234, %f235, %f233;
	ld.shared.f32 	%f237, [%r8+28];
	ld.shared.f32 	%f238, [%r71+448];
	fma.rn.f32 	%f239, %f237, %f238, %f236;
	ld.shared.f32 	%f240, [%r8+32];
	ld.shared.f32 	%f241, [%r71+512];
	fma.rn.f32 	%f242, %f240, %f241, %f239;
	ld.shared.f32 	%f243, [%r8+36];
	ld.shared.f32 	%f244, [%r71+576];
	fma.rn.f32 	%f245, %f243, %f244, %f242;
	ld.shared.f32 	%f246, [%r8+40];
	ld.shared.f32 	%f247, [%r71+640];
	fma.rn.f32 	%f248, %f246, %f247, %f245;
	ld.shared.f32 	%f249, [%r8+44];
	ld.shared.f32 	%f250, [%r71+704];
	fma.rn.f32 	%f251, %f249, %f250, %f248;
	ld.shared.f32 	%f252, [%r8+48];
	ld.shared.f32 	%f253, [%r71+768];
	fma.rn.f32 	%f254, %f252, %f253, %f251;
	ld.shared.f32 	%f255, [%r8+52];
	ld.shared.f32 	%f256, [%r71+832];
	fma.rn.f32 	%f257, %f255, %f256, %f254;
	ld.shared.f32 	%f258, [%r8+56];
	ld.shared.f32 	%f259, [%r71+896];
	fma.rn.f32 	%f260, %f258, %f259, %f257;
	ld.shared.f32 	%f261, [%r8+60];
	ld.shared.f32 	%f262, [%r71+960];
	fma.rn.f32 	%f263, %f261, %f262, %f260;
	bar.sync 	0;
	ld.global.f32 	%f264, [%rd18+64];
	st.shared.f32 	[%r66], %f264;
	add.s32 	%r73, %r67, 16;
	mad.lo.s32 	%r74, %r73, %r31, %r5;
	mul.wide.u32 	%rd22, %r74, 4;
	add.s64 	%rd23, %rd19, %rd22;
	ld.global.f32 	%f265, [%rd23];
	st.shared.f32 	[%r72], %f265;
	bar.sync 	0;
	ld.shared.f32 	%f266, [%r8];
	ld.shared.f32 	%f267, [%r71];
	fma.rn.f32 	%f268, %f266, %f267, %f263;
	ld.shared.f32 	%f269, [%r8+4];
	ld.shared.f32 	%f270, [%r71+64];
	fma.rn.f32 	%f271, %f269, %f270, %f268;
	ld.shared.f32 	%f272, [%r8+8];
	ld.shared.f32 	%f273, [%r71+128];
	fma.rn.f32 	%f274, %f272, %f273, %f271;
	ld.shared.f32 	%f275, [%r8+12];
	ld.shared.f32 	%f276, [%r71+192];
	fma.rn.f32 	%f277, %f275, %f276, %f274;
	ld.shared.f32 	%f278, [%r8+16];
	ld.shared.f32 	%f279, [%r71+256];
	fma.rn.f32 	%f280, %f278, %f279, %f277;
	ld.shared.f32 	%f281, [%r8+20];
	ld.shared.f32 	%f282, [%r71+320];
	fma.rn.f32 	%f283, %f281, %f282, %f280;
	ld.shared.f32 	%f284, [%r8+24];
	ld.shared.f32 	%f285, [%r71+384];
	fma.rn.f32 	%f286, %f284, %f285, %f283;
	ld.shared.f32 	%f287, [%r8+28];
	ld.shared.f32 	%f288, [%r71+448];
	fma.rn.f32 	%f289, %f287, %f288, %f286;
	ld.shared.f32 	%f290, [%r8+32];
	ld.shared.f32 	%f291, [%r71+512];
	fma.rn.f32 	%f292, %f290, %f291, %f289;
	ld.shared.f32 	%f293, [%r8+36];
	ld.shared.f32 	%f294, [%r71+576];
	fma.rn.f32 	%f295, %f293, %f294, %f292;
	ld.shared.f32 	%f296, [%r8+40];
	ld.shared.f32 	%f297, [%r71+640];
	fma.rn.f32 	%f298, %f296, %f297, %f295;
	ld.shared.f32 	%f299, [%r8+44];
	ld.shared.f32 	%f300, [%r71+704];
	fma.rn.f32 	%f301, %f299, %f300, %f298;
	ld.shared.f32 	%f302, [%r8+48];
	ld.shared.f32 	%f303, [%r71+768];
	fma.rn.f32 	%f304, %f302, %f303, %f301;
	ld.shared.f32 	%f305, [%r8+52];
	ld.shared.f32 	%f306, [%r71+832];
	fma.rn.f32 	%f307, %f305, %f306, %f304;
	ld.shared.f32 	%f308, [%r8+56];
	ld.shared.f32 	%f309, [%r71+896];
	fma.rn.f32 	%f310, %f308, %f309, %f307;
	ld.shared.f32 	%f311, [%r8+60];
	ld.shared.f32 	%f312, [%r71+960];
	fma.rn.f32 	%f367, %f311, %f312, %f310;
	bar.sync 	0;
	add.s32 	%r103, %r103, 2;
$L__BB0_7:
	and.b32  	%r75, %r6, 1;
	setp.eq.b32 	%p6, %r75, 1;
	not.pred 	%p7, %p6;
	@%p7 bra 	$L__BB0_9;
	ld.param.u64 	%rd38, [_Z25matrixMulKernel_usingTilePfS_S_i_param_1];
	ld.param.u64 	%rd35, [_Z25matrixMulKernel_usingTilePfS_S_i_param_0];
	shl.b32 	%r76, %r103, 4;
	mad.lo.s32 	%r81, %r31, %r3, %r1;
	add.s32 	%r82, %r81, %r76;
	cvta.to.global.u64 	%rd24, %rd35;
	mul.wide.s32 	%rd25, %r82, 4;
	add.s64 	%rd26, %rd24, %rd25;
	ld.global.f32 	%f313, [%rd26];
	shl.b32 	%r83, %r1, 2;
	add.s32 	%r84, %r8, %r83;
	st.shared.f32 	[%r84], %f313;
	add.s32 	%r85, %r76, %r2;
	mad.lo.s32 	%r86, %r85, %r31, %r5;
	cvta.to.global.u64 	%rd27, %rd38;
	mul.wide.u32 	%rd28, %r86, 4;
	add.s64 	%rd29, %rd27, %rd28;
	ld.global.f32 	%f314, [%rd29];
	mov.u32 	%r88, _ZZ25matrixMulKernel_usingTilePfS_S_iE3Nds;
	add.s32 	%r89, %r88, %r83;
	add.s32 	%r90, %r89, %r39;
	st.shared.f32 	[%r90], %f314;
	bar.sync 	0;
	ld.shared.f32 	%f315, [%r8];
	ld.shared.f32 	%f316, [%r89];
	fma.rn.f32 	%f317, %f315, %f316, %f367;
	ld.shared.f32 	%f318, [%r8+4];
	ld.shared.f32 	%f319, [%r89+64];
	fma.rn.f32 	%f320, %f318, %f319, %f317;
	ld.shared.f32 	%f321, [%r8+8];
	ld.shared.f32 	%f322, [%r89+128];
	fma.rn.f32 	%f323, %f321, %f322, %f320;
	ld.shared.f32 	%f324, [%r8+12];
	ld.shared.f32 	%f325, [%r89+192];
	fma.rn.f32 	%f326, %f324, %f325, %f323;
	ld.shared.f32 	%f327, [%r8+16];
	ld.shared.f32 	%f328, [%r89+256];
	fma.rn.f32 	%f329, %f327, %f328, %f326;
	ld.shared.f32 	%f330, [%r8+20];
	ld.shared.f32 	%f331, [%r89+320];
	fma.rn.f32 	%f332, %f330, %f331, %f329;
	ld.shared.f32 	%f333, [%r8+24];
	ld.shared.f32 	%f334, [%r89+384];
	fma.rn.f32 	%f335, %f333, %f334, %f332;
	ld.shared.f32 	%f336, [%r8+28];
	ld.shared.f32 	%f337, [%r89+448];
	fma.rn.f32 	%f338, %f336, %f337, %f335;
	ld.shared.f32 	%f339, [%r8+32];
	ld.shared.f32 	%f340, [%r89+512];
	fma.rn.f32 	%f341, %f339, %f340, %f338;
	ld.shared.f32 	%f342, [%r8+36];
	ld.shared.f32 	%f343, [%r89+576];
	fma.rn.f32 	%f344, %f342, %f343, %f341;
	ld.shared.f32 	%f345, [%r8+40];
	ld.shared.f32 	%f346, [%r89+640];
	fma.rn.f32 	%f347, %f345, %f346, %f344;
	ld.shared.f32 	%f348, [%r8+44];
	ld.shared.f32 	%f349, [%r89+704];
	fma.rn.f32 	%f350, %f348, %f349, %f347;
	ld.shared.f32 	%f351, [%r8+48];
	ld.shared.f32 	%f352, [%r89+768];
	fma.rn.f32 	%f353, %f351, %f352, %f350;
	ld.shared.f32 	%f354, [%r8+52];
	ld.shared.f32 	%f355, [%r89+832];
	fma.rn.f32 	%f356, %f354, %f355, %f353;
	ld.shared.f32 	%f357, [%r8+56];
	ld.shared.f32 	%f358, [%r89+896];
	fma.rn.f32 	%f359, %f357, %f358, %f356;
	ld.shared.f32 	%f360, [%r8+60];
	ld.shared.f32 	%f361, [%r89+960];
	fma.rn.f32 	%f367, %f360, %f361, %f359;
	bar.sync 	0;
$L__BB0_9:
	ld.param.u64 	%rd39, [_Z25matrixMulKernel_usingTilePfS_S_i_param_2];
	cvta.to.global.u64 	%rd30, %rd39;
	mad.lo.s32 	%r95, %r31, %r3, %r5;
	mul.wide.s32 	%rd31, %r95, 4;
	add.s64 	%rd32, %rd30, %rd31;
	st.global.f32 	[%rd32], %f367;
	ret;

}


// ===== COMPILED SASS (sm_100) =====

	.target	sm_100

	.elftype	@"ET_EXEC"


//--------------------- .note.nv.tkinfo           --------------------------
	.section	.note.nv.tkinfo,"",@"SHT_NOTE"
	.sectionflags	@"SHF_NOTE_NV_TKINFO"
	.tkinfo
        /*0018*/ 	.word	0x00000002
        /*0030*/ 	.string	""
        /*0030*/ 	.string	"ptxas"
        /*0030*/ 	.string	"Cuda compilation tools, release 13.0, V13.0.88"
        /*0030*/ 	.string	"Build cuda_13.0.r13.0/compiler.36424714_0"
        /*0030*/ 	.string	"-arch sm_100 -m 64 "



//--------------------- .note.nv.cuinfo           --------------------------
	.section	.note.nv.cuinfo,"",@"SHT_NOTE"
	.sectionflags	@"SHF_NOTE_NV_CUINFO"
        /*0018*/ 	.short	0x0002
        /*001a*/ 	.short	0x0064
        /*001c*/ 	.short	0x0082
	.zero		2


//--------------------- .nv.info                  --------------------------
	.section	.nv.info,"",@"SHT_CUDA_INFO"
	.align	4


	//----- nvinfo : EIATTR_REGCOUNT
	.align		4
        /*0000*/ 	.byte	0x04, 0x2f
        /*0002*/ 	.short	(.L_1 - .L_0)
	.align		4
.L_0:
        /*0004*/ 	.word	index@(_Z25matrixMulKernel_usingTilePfS_S_i)
        /*0008*/ 	.word	0x00000028


	//----- nvinfo : EIATTR_FRAME_SIZE
	.align		4
.L_1:
        /*000c*/ 	.byte	0x04, 0x11
        /*000e*/ 	.short	(.L_3 - .L_2)
	.align		4
.L_2:
        /*0010*/ 	.word	index@(_Z25matrixMulKernel_usingTilePfS_S_i)
        /*0014*/ 	.word	0x00000000


	//----- nvinfo : EIATTR_MIN_STACK_SIZE
	.align		4
.L_3:
        /*0018*/ 	.byte	0x04, 0x12
        /*001a*/ 	.short	(.L_5 - .L_4)
	.align		4
.L_4:
        /*001c*/ 	.word	index@(_Z25matrixMulKernel_usingTilePfS_S_i)
        /*0020*/ 	.word	0x00000000
.L_5:


//--------------------- .nv.compat                --------------------------
	.section	.nv.compat,"",@"SHT_CUDA_COMPAT_INFO"
	.align	4
        /*0000*/ 	.byte	0x02, 0x09, 0x00, 0x00, 0x02, 0x02, 0x01, 0x00, 0x02, 0x05, 0x05, 0x00, 0x03, 0x07, 0x01, 0x01
        /*0010*/ 	.byte	0x02, 0x03, 0x00, 0x00, 0x02, 0x06, 0x01, 0x00, 0x04, 0x0b, 0x08, 0x00, 0x09, 0x00, 0x00, 0x00
        /*0020*/ 	.byte	0x00, 0x00, 0x00, 0x00


//--------------------- .nv.info._Z25matrixMulKernel_usingTilePfS_S_i --------------------------
	.section	.nv.info._Z25matrixMulKernel_usingTilePfS_S_i,"",@"SHT_CUDA_INFO"
	.sectionflags	@""
	.align	4


	//----- nvinfo : EIATTR_CUDA_API_VERSION
	.align		4
        /*0000*/ 	.byte	0x04, 0x37
        /*0002*/ 	.short	(.L_7 - .L_6)
.L_6:
        /*0004*/ 	.word	0x00000082


	//----- nvinfo : EIATTR_KPARAM_INFO
	.align		4
.L_7:
        /*0008*/ 	.byte	0x04, 0x17
        /*000a*/ 	.short	(.L_9 - .L_8)
.L_8:
        /*000c*/ 	.word	0x00000000
        /*0010*/ 	.short	0x0003
        /*0012*/ 	.short	0x0018
        /*0014*/ 	.byte	0x00, 0xf0, 0x11, 0x00


	//----- nvinfo : EIATTR_KPARAM_INFO
	.align		4
.L_9:
        /*0018*/ 	.byte	0x04, 0x17
        /*001a*/ 	.short	(.L_11 - .L_10)
.L_10:
        /*001c*/ 	.word	0x00000000
        /*0020*/ 	.short	0x0002
        /*0022*/ 	.short	0x0010
        /*0024*/ 	.byte	0x00, 0xf5, 0x21, 0x00


	//----- nvinfo : EIATTR_KPARAM_INFO
	.align		4
.L_11:
        /*0028*/ 	.byte	0x04, 0x17
        /*002a*/ 	.short	(.L_13 - .L_12)
.L_12:
        /*002c*/ 	.word	0x00000000
        /*0030*/ 	.short	0x0001
        /*0032*/ 	.short	0x0008
        /*0034*/ 	.byte	0x00, 0xf5, 0x21, 0x00


	//----- nvinfo : EIATTR_KPARAM_INFO
	.align		4
.L_13:
        /*0038*/ 	.byte	0x04, 0x17
        /*003a*/ 	.short	(.L_15 - .L_14)
.L_14:
        /*003c*/ 	.word	0x00000000
        /*0040*/ 	.short	0x0000
        /*0042*/ 	.short	0x0000
        /*0044*/ 	.byte	0x00, 0xf5, 0x21, 0x00


	//----- nvinfo : EIATTR_SPARSE_MMA_MASK
	.align		4
.L_15:
        /*0048*/ 	.byte	0x03, 0x50
        /*004a*/ 	.short	0x0000


	//----- nvinfo : EIATTR_MAXREG_COUNT
	.align		4
        /*004c*/ 	.byte	0x03, 0x1b
        /*004e*/ 	.short	0x00ff


	//----- nvinfo : EIATTR_NUM_BARRIERS
	.align		4
        /*0050*/ 	.byte	0x02, 0x4c
        /*0052*/ 	.byte	0x01
	.zero		1


	//----- nvinfo : EIATTR_MERCURY_ISA_VERSION
	.align		4
        /*0054*/ 	.byte	0x03, 0x5f
        /*0056*/ 	.short	0x0101


	//----- nvinfo : EIATTR_VRC_CTA_INIT_COUNT
	.align		4
        /*0058*/ 	.byte	0x02, 0x4a
	.zero		1
	.zero		1


	//----- nvinfo : EIATTR_EXIT_INSTR_OFFSETS
	.align		4
        /*005c*/ 	.byte	0x04, 0x1c
        /*005e*/ 	.short	(.L_17 - .L_16)


	//   ....[0]....
.L_16:
        /*0060*/ 	.word	0x00001890


	//----- nvinfo : EIATTR_CBANK_PARAM_SIZE
	.align		4
.L_17:
        /*0064*/ 	.byte	0x03, 0x19
        /*0066*/ 	.short	0x001c


	//----- nvinfo : EIATTR_PARAM_CBANK
	.align		4
        /*0068*/ 	.byte	0x04, 0x0a
        /*006a*/ 	.short	(.L_19 - .L_18)
	.align		4
.L_18:
        /*006c*/ 	.word	index@(.nv.constant0._Z25matrixMulKernel_usingTilePfS_S_i)
        /*0070*/ 	.short	0x0380
        /*0072*/ 	.short	0x001c


	//----- nvinfo : EIATTR_SW_WAR
	.align		4
.L_19:
        /*0074*/ 	.byte	0x04, 0x36
        /*0076*/ 	.short	(.L_21 - .L_20)
.L_20:
        /*0078*/ 	.word	0x00000008
.L_21:


//--------------------- .nv.callgraph             --------------------------
	.section	.nv.callgraph,"",@"SHT_CUDA_CALLGRAPH"
	.align	4
	.sectionentsize	8
	.align		4
        /*0000*/ 	.word	0x00000000
	.align		4
        /*0004*/ 	.word	0xffffffff
	.align		4
        /*0008*/ 	.word	0x00000000
	.align		4
        /*000c*/ 	.word	0xfffffffe
	.align		4
        /*0010*/ 	.word	0x00000000
	.align		4
        /*0014*/ 	.word	0xfffffffd
	.align		4
        /*0018*/ 	.word	0x00000000
	.align		4
        /*001c*/ 	.word	0xfffffffc


//--------------------- .text._Z25matrixMulKernel_usingTilePfS_S_i --------------------------
	.section	.text._Z25matrixMulKernel_usingTilePfS_S_i,"ax",@progbits
	.align	128
        .global         _Z25matrixMulKernel_usingTilePfS_S_i
        .type           _Z25matrixMulKernel_usingTilePfS_S_i,@function
        .size           _Z25matrixMulKernel_usingTilePfS_S_i,(.L_x_5 - _Z25matrixMulKernel_usingTilePfS_S_i)
        .other          _Z25matrixMulKernel_usingTilePfS_S_i,@"STO_CUDA_ENTRY STV_DEFAULT"
_Z25matrixMulKernel_usingTilePfS_S_i:
.text._Z25matrixMulKernel_usingTilePfS_S_i:
[----:B------:R-:W-:Y:S08]  /*0000*/  LDC R1, c[0x0][0x37c] ;  /* 0x0000df00ff017b82 */ /* 0x000ff00000000800 */
[----:B------:R-:W0:Y:S01]  /*0010*/  LDC R5, c[0x0][0x398] ;  /* 0x0000e600ff057b82 */ /* 0x000e220000000800 */
[----:B------:R-:W1:Y:S01]  /*0020*/  S2R R6, SR_CTAID.Y ;  /* 0x0000000000067919 */ /* 0x000e620000002600 */
[----:B------:R-:W2:Y:S01]  /*0030*/  LDCU.64 UR8, c[0x0][0x358] ;  /* 0x00006b00ff0877ac */ /* 0x000ea20008000a00 */
[----:B------:R-:W-:Y:S01]  /*0040*/  HFMA2 R31, -RZ, RZ, 0, 0 ;  /* 0x00000000ff1f7431 */ /* 0x000fe200000001ff */
[----:B------:R-:W1:Y:S01]  /*0050*/  S2R R3, SR_TID.Y ;  /* 0x0000000000037919 */ /* 0x000e620000002200 */
[----:B------:R-:W3:Y:S01]  /*0060*/  S2R R11, SR_CTAID.X ;  /* 0x00000000000b7919 */ /* 0x000ee20000002500 */
[----:B------:R-:W3:Y:S01]  /*0070*/  S2R R2, SR_TID.X ;  /* 0x0000000000027919 */ /* 0x000ee20000002100 */
[----:B0-----:R-:W-:-:S02]  /*0080*/  ISETP.GE.AND P0, PT, R5, 0x10, PT ;  /* 0x000000100500780c */ /* 0x001fc40003f06270 */
[----:B------:R-:W-:-:S04]  /*0090*/  SHF.R.S32.HI R0, RZ, 0x1f, R5 ;  /* 0x0000001fff007819 */ /* 0x000fc80000011405 */
[----:B------:R-:W-:Y:S02]  /*00a0*/  LEA.HI R0, R0, R5, RZ, 0x4 ;  /* 0x0000000500007211 */ /* 0x000fe400078f20ff */
[----:B-1----:R-:W-:Y:S02]  /*00b0*/  LEA R6, R6, R3, 0x4 ;  /* 0x0000000306067211 */ /* 0x002fe400078e20ff */
[----:B---3--:R-:W-:-:S03]  /*00c0*/  LEA R4, R11, R2, 0x4 ;  /* 0x000000020b047211 */ /* 0x008fc600078e20ff */
[----:B--2---:R-:W-:Y:S05]  /*00d0*/  @!P0 BRA `(.L_x_0) ;  /* 0x0000001400dc8947 */ /* 0x004fea0003800000 */
[----:B------:R-:W0:Y:S01]  /*00e0*/  S2UR UR6, SR_CgaCtaId ;  /* 0x00000000000679c3 */ /* 0x000e220000008800 */
[----:B------:R-:W-:Y:S01]  /*00f0*/  SHF.R.S32.HI R29, RZ, 0x4, R0 ;  /* 0x00000004ff1d7819 */ /* 0x000fe20000011400 */
[----:B------:R-:W-:Y:S01]  /*0100*/  UMOV UR4, 0x400 ;  /* 0x0000040000047882 */ /* 0x000fe20000000000 */
[----:B------:R-:W-:Y:S01]  /*0110*/  IMAD R21, R6, R5, R2 ;  /* 0x0000000506157224 */ /* 0x000fe200078e0202 */
[----:B------:R-:W-:Y:S02]  /*0120*/  MOV R31, RZ ;  /* 0x000000ff001f7202 */ /* 0x000fe40000000f00 */
[----:B------:R-:W-:-:S04]  /*0130*/  IADD3 R0, PT, PT, R29, -0x1, RZ ;  /* 0xffffffff1d007810 */ /* 0x000fc80007ffe0ff */
[----:B------:R-:W-:Y:S02]  /*0140*/  ISETP.GE.U32.AND P0, PT, R0, 0x3, PT ;  /* 0x000000030000780c */ /* 0x000fe40003f06070 */
[----:B------:R-:W-:Y:S01]  /*0150*/  MOV R0, RZ ;  /* 0x000000ff00007202 */ /* 0x000fe20000000f00 */
[----:B0-----:R-:W-:-:S06]  /*0160*/  ULEA UR5, UR6, UR4, 0x18 ;  /* 0x0000000406057291 */ /* 0x001fcc000f8ec0ff */
[----:B------:R-:W-:-:S04]  /*0170*/  LEA R7, R3, UR5, 0x6 ;  /* 0x0000000503077c11 */ /* 0x000fc8000f8e30ff */
[----:B------:R-:W-:Y:S05]  /*0180*/  @!P0 BRA `(.L_x_1) ;  /* 0x0000000c002c8947 */ /* 0x000fea0003800000 */
[C---:B------:R-:W-:Y:S01]  /*0190*/  IADD3 R0, PT, PT, R3.reuse, 0x30, RZ ;  /* 0x0000003003007810 */ /* 0x040fe20007ffe0ff */
[----:B------:R-:W-:Y:S01]  /*01a0*/  UIADD3 UR5, UPT, UPT, UR4, 0x400, URZ ;  /* 0x0000040004057890 */ /* 0x000fe2000fffe0ff */
[C---:B------:R-:W-:Y:S01]  /*01b0*/  IADD3 R8, PT, PT, R3.reuse, 0x20, RZ ;  /* 0x0000002003087810 */ /* 0x040fe20007ffe0ff */
[CCC-:B------:R-:W-:Y:S01]  /*01c0*/  IMAD R24, R3.reuse, R5.reuse, R2.reuse ;  /* 0x0000000503187224 */ /* 0x1c0fe200078e0202 */
[----:B------:R-:W-:Y:S01]  /*01d0*/  IADD3 R9, PT, PT, R3, 0x10, RZ ;  /* 0x0000001003097810 */ /* 0x000fe20007ffe0ff */
[-CC-:B------:R-:W-:Y:S01]  /*01e0*/  IMAD R0, R0, R5.reuse, R2.reuse ;  /* 0x0000000500007224 */ /* 0x180fe200078e0202 */
[----:B------:R-:W-:Y:S01]  /*01f0*/  ULEA UR5, UR6, UR5, 0x18 ;  /* 0x0000000506057291 */ /* 0x000fe2000f8ec0ff */
[-CC-:B------:R-:W-:Y:S02]  /*0200*/  IMAD R8, R8, R5.reuse, R2.reuse ;  /* 0x0000000508087224 */ /* 0x180fe400078e0202 */
[----:B------:R-:W-:Y:S02]  /*0210*/  HFMA2 R31, -RZ, RZ, 0, 0 ;  /* 0x00000000ff1f7431 */ /* 0x000fe400000001ff */
[----:B------:R-:W-:Y:S01]  /*0220*/  IMAD R9, R9, R5, R2 ;  /* 0x0000000509097224 */ /* 0x000fe200078e0202 */
[----:B------:R-:W-:-:S02]  /*0230*/  LEA R30, R11, R0, 0x4 ;  /* 0x000000000b1e7211 */ /* 0x000fc400078e20ff */
[----:B------:R-:W-:Y:S02]  /*0240*/  LOP3.LUT R0, R29, 0x7fffffc, RZ, 0xc0, !PT ;  /* 0x07fffffc1d007812 */ /* 0x000fe400078ec0ff */
[----:B------:R-:W-:Y:S02]  /*0250*/  LEA R22, R2, UR5, 0x2 ;  /* 0x0000000502167c11 */ /* 0x000fe4000f8e10ff */
[C---:B------:R-:W-:Y:S02]  /*0260*/  LEA R24, R11.reuse, R24, 0x4 ;  /* 0x000000180b187211 */ /* 0x040fe400078e20ff */
[C---:B------:R-:W-:Y:S02]  /*0270*/  LEA R28, R11.reuse, R8, 0x4 ;  /* 0x000000080b1c7211 */ /* 0x040fe400078e20ff */
[----:B------:R-:W-:Y:S02]  /*0280*/  LEA R26, R11, R9, 0x4 ;  /* 0x000000090b1a7211 */ /* 0x000fe400078e20ff */
[----:B------:R-:W-:-:S02]  /*0290*/  MOV R27, R21 ;  /* 0x00000015001b7202 */ /* 0x000fc40000000f00 */
[----:B------:R-:W-:Y:S02]  /*02a0*/  LEA R23, R2, R7, 0x2 ;  /* 0x0000000702177211 */ /* 0x000fe400078e10ff */
[----:B------:R-:W-:Y:S02]  /*02b0*/  IADD3 R25, PT, PT, -R0, RZ, RZ ;  /* 0x000000ff00197210 */ /* 0x000fe40007ffe1ff */
[----:B------:R-:W-:-:S07]  /*02c0*/  LEA R20, R3, R22, 0x6 ;  /* 0x0000001603147211 */ /* 0x000fce00078e30ff */
.L_x_2:
[----:B------:R-:W0:Y:S08]  /*02d0*/  LDC.64 R16, c[0x0][0x380] ;  /* 0x0000e000ff107b82 */ /* 0x000e300000000a00 */
[----:B------:R-:W1:Y:S01]  /*02e0*/  LDC.64 R18, c[0x0][0x388] ;  /* 0x0000e200ff127b82 */ /* 0x000e620000000a00 */
[----:B0-----:R-:W-:-:S05]  /*02f0*/  IMAD.WIDE R16, R27, 0x4, R16 ;  /* 0x000000041b107825 */ /* 0x001fca00078e0210 */
[----:B------:R-:W2:Y:S01]  /*0300*/  LDG.E R10, desc[UR8][R16.64] ;  /* 0x00000008100a7981 */ /* 0x000ea2000c1e1900 */
[----:B-1----:R-:W-:-:S05]  /*0310*/  IMAD.WIDE.U32 R8, R24, 0x4, R18 ;  /* 0x0000000418087825 */ /* 0x002fca00078e0012 */
[----:B------:R-:W3:Y:S04]  /*0320*/  LDG.E R35, desc[UR8][R8.64] ;  /* 0x0000000808237981 */ /* 0x000ee8000c1e1900 */
[----:B--2---:R-:W-:Y:S04]  /*0330*/  STS [R23], R10 ;  /* 0x0000000a17007388 */ /* 0x004fe80000000800 */
[----:B---3--:R-:W-:Y:S01]  /*0340*/  STS [R20], R35 ;  /* 0x0000002314007388 */ /* 0x008fe20000000800 */
[----:B------:R-:W-:Y:S06]  /*0350*/  BAR.SYNC.DEFER_BLOCKING 0x0 ;  /* 0x0000000000007b1d */ /* 0x000fec0000010000 */
[----:B------:R-:W-:Y:S04]  /*0360*/  LDS R11, [R22] ;  /* 0x00000000160b7984 */ /* 0x000fe80000000800 */
[----:B------:R-:W0:Y:S04]  /*0370*/  LDS.128 R12, [R7] ;  /* 0x00000000070c7984 */ /* 0x000e280000000c00 */
[----:B------:R-:W1:Y:S04]  /*0380*/  LDS R37, [R22+0x40] ;  /* 0x0000400016257984 */ /* 0x000e680000000800 */
[----:B------:R-:W2:Y:S01]  /*0390*/  LDS R33, [R22+0x80] ;  /* 0x0000800016217984 */ /* 0x000ea20000000800 */
[----:B0-----:R-:W-:-:S03]  /*03a0*/  FFMA R32, R12, R11, R31 ;  /* 0x0000000b0c207223 */ /* 0x001fc6000000001f */
[----:B------:R-:W0:Y:S01]  /*03b0*/  LDS R12, [R22+0xc0] ;  /* 0x0000c000160c7984 */ /* 0x000e220000000800 */
[----:B-1----:R-:W-:-:S03]  /*03c0*/  FFMA R34, R37, R13, R32 ;  /* 0x0000000d25227223 */ /* 0x002fc60000000020 */
[----:B------:R-:W-:Y:S04]  /*03d0*/  LDS R13, [R22+0x100] ;  /* 0x00010000160d7984 */ /* 0x000fe80000000800 */
[----:B------:R-:W1:Y:S04]  /*03e0*/  LDS.128 R8, [R7+0x10] ;  /* 0x0000100007087984 */ /* 0x000e680000000c00 */
[----:B------:R-:W3:Y:S04]  /*03f0*/  LDS R32, [R22+0x140] ;  /* 0x0001400016207984 */ /* 0x000ee80000000800 */
[----:B------:R-:W4:Y:S01]  /*0400*/  LDS R31, [R22+0x180] ;  /* 0x00018000161f7984 */ /* 0x000f220000000800 */
[----:B--2---:R-:W-:-:S03]  /*0410*/  FFMA R33, R33, R14, R34 ;  /* 0x0000000e21217223 */ /* 0x004fc60000000022 */
[----:B------:R-:W-:Y:S04]  /*0420*/  LDS R37, [R22+0x340] ;  /* 0x0003400016257984 */ /* 0x000fe80000000800 */
[----:B------:R-:W-:Y:S01]  /*0430*/  LDS R34, [R22+0x3c0] ;  /* 0x0003c00016227984 */ /* 0x000fe20000000800 */
[----:B0-----:R-:W-:-:S03]  /*0440*/  FFMA R15, R12, R15, R33 ;  /* 0x0000000f0c0f7223 */ /* 0x001fc60000000021 */
[----:B------:R-:W-:Y:S01]  /*0450*/  LDS R33, [R22+0x240] ;  /* 0x0002400016217984 */ /* 0x000fe20000000800 */
[----:B-1----:R-:W-:-:S03]  /*0460*/  FFMA R13, R8, R13, R15 ;  /* 0x0000000d080d7223 */ /* 0x002fc6000000000f */
[----:B------:R-:W0:Y:S01]  /*0470*/  LDS R8, [R22+0x1c0] ;  /* 0x0001c00016087984 */ /* 0x000e220000000800 */
[----:B---3--:R-:W-:-:S03]  /*0480*/  FFMA R32, R32, R9, R13 ;  /* 0x0000000920207223 */ /* 0x008fc6000000000d */
[----:B------:R-:W-:Y:S04]  /*0490*/  LDS R9, [R22+0x200] ;  /* 0x0002000016097984 */ /* 0x000fe80000000800 */
[----:B------:R-:W1:Y:S01]  /*04a0*/  LDS.128 R12, [R7+0x20] ;  /* 0x00002000070c7984 */ /* 0x000e620000000c00 */
[----:B----4-:R-:W-:-:S03]  /*04b0*/  FFMA R31, R31, R10, R32 ;  /* 0x0000000a1f1f7223 */ /* 0x010fc60000000020 */
[----:B------:R-:W2:Y:S04]  /*04c0*/  LDS R32, [R22+0x280] ;  /* 0x0002800016207984 */ /* 0x000ea80000000800 */
[----:B------:R-:W3:Y:S01]  /*04d0*/  LDS R10, [R22+0x2c0] ;  /* 0x0002c000160a7984 */ /* 0x000ee20000000800 */
[----:B0-----:R-:W-:-:S03]  /*04e0*/  FFMA R11, R8, R11, R31 ;  /* 0x0000000b080b7223 */ /* 0x001fc6000000001f */
[----:B------:R-:W-:Y:S01]  /*04f0*/  LDS R31, [R22+0x380] ;  /* 0x00038000161f7984 */ /* 0x000fe20000000800 */
[----:B-1----:R-:W-:-:S03]  /*0500*/  FFMA R12, R12, R9, R11 ;  /* 0x000000090c0c7223 */ /* 0x002fc6000000000b */
[----:B------:R-:W-:Y:S01]  /*0510*/  LDS R9, [R22+0x300] ;  /* 0x0003000016097984 */ /* 0x000fe20000000800 */
[----:B------:R-:W-:-:S04]  /*0520*/  FFMA R13, R33, R13, R12 ;  /* 0x0000000d210d7223 */ /* 0x000fc8000000000c */
[----:B--2---:R-:W-:-:S04]  /*0530*/  FFMA R13, R32, R14, R13 ;  /* 0x0000000e200d7223 */ /* 0x004fc8000000000d */
[----:B---3--:R-:W-:Y:S02]  /*0540*/  FFMA R11, R10, R15, R13 ;  /* 0x0000000f0a0b7223 */ /* 0x008fe4000000000d */
[----:B------:R-:W0:Y:S01]  /*0550*/  LDS.128 R12, [R7+0x30] ;  /* 0x00003000070c7984 */ /* 0x000e220000000c00 */
[----:B------:R-:W-:Y:S01]  /*0560*/  IMAD.WIDE.U32 R32, R26, 0x4, R18 ;  /* 0x000000041a207825 */ /* 0x000fe200078e0012 */
[----:B------:R-:W-:Y:S06]  /*0570*/  BAR.SYNC.DEFER_BLOCKING 0x0 ;  /* 0x0000000000007b1d */ /* 0x000fec0000010000 */
[----:B------:R-:W2:Y:S04]  /*0580*/  LDG.E R33, desc[UR8][R32.64] ;  /* 0x0000000820217981 */ /* 0x000ea8000c1e1900 */
[----:B------:R-:W3:Y:S01]  /*0590*/  LDG.E R32, desc[UR8][R16.64+0x40] ;  /* 0x0000400810207981 */ /* 0x000ee2000c1e1900 */
[----:B0-----:R-:W-:-:S04]  /*05a0*/  FFMA R12, R12, R9, R11 ;  /* 0x000000090c0c7223 */ /* 0x001fc8000000000b */
[----:B------:R-:W-:-:S04]  /*05b0*/  FFMA R36, R37, R13, R12 ;  /* 0x0000000d25247223 */ /* 0x000fc8000000000c */
[----:B------:R-:W-:-:S04]  /*05c0*/  FFMA R31, R31, R14, R36 ;  /* 0x0000000e1f1f7223 */ /* 0x000fc80000000024 */
[----:B------:R-:W-:Y:S01]  /*05d0*/  FFMA R15, R34, R15, R31 ;  /* 0x0000000f220f7223 */ /* 0x000fe2000000001f */
[----:B---3--:R-:W-:Y:S04]  /*05e0*/  STS [R23], R32 ;  /* 0x0000002017007388 */ /* 0x008fe80000000800 */
[----:B--2---:R-:W-:Y:S01]  /*05f0*/  STS [R20], R33 ;  /* 0x0000002114007388 */ /* 0x004fe20000000800 */
[----:B------:R-:W-:Y:S06]  /*0600*/  BAR.SYNC.DEFER_BLOCKING 0x0 ;  /* 0x0000000000007b1d */ /* 0x000fec0000010000 */
[----:B------:R-:W-:Y:S04]  /*0610*/  LDS R35, [R22] ;  /* 0x0000000016237984 */ /* 0x000fe80000000800 */
[----:B------:R-:W0:Y:S04]  /*0620*/  LDS.128 R8, [R7] ;  /* 0x0000000007087984 */ /* 0x000e280000000c00 */
[----:B------:R-:W1:Y:S04]  /*0630*/  LDS R12, [R22+0x40] ;  /* 0x00004000160c7984 */ /* 0x000e680000000800 */
[----:B------:R-:W2:Y:S04]  /*0640*/  LDS R31, [R22+0x80] ;  /* 0x00008000161f7984 */ /* 0x000ea80000000800 */
[----:B------:R-:W-:Y:S04]  /*0650*/  LDS R32, [R22+0x140] ;  /* 0x0001400016207984 */ /* 0x000fe80000000800 */
[----:B------:R-:W-:Y:S04]  /*0660*/  LDS R33, [R22+0x180] ;  /* 0x0001800016217984 */ /* 0x000fe80000000800 */
[----:B------:R-:W-:Y:S01]  /*0670*/  LDS R37, [R22+0x340] ;  /* 0x0003400016257984 */ /* 0x000fe20000000800 */
[----:B0-----:R-:W-:-:S03]  /*0680*/  FFMA R15, R8, R35, R15 ;  /* 0x00000023080f7223 */ /* 0x001fc6000000000f */
[----:B------:R-:W0:Y:S01]  /*0690*/  LDS R8, [R22+0xc0] ;  /* 0x0000c00016087984 */ /* 0x000e220000000800 */
[----:B-1----:R-:W-:-:S03]  /*06a0*/  FFMA R34, R12, R9, R15 ;  /* 0x000000090c227223 */ /* 0x002fc6000000000f */
[----:B------:R-:W-:Y:S04]  /*06b0*/  LDS R9, [R22+0x100] ;  /* 0x0001000016097984 */ /* 0x000fe80000000800 */
[----:B------:R-:W1:Y:S01]  /*06c0*/  LDS.128 R12, [R7+0x10] ;  /* 0x00001000070c7984 */ /* 0x000e620000000c00 */
[----:B--2---:R-:W-:-:S03]  /*06d0*/  FFMA R31, R31, R10, R34 ;  /* 0x0000000a1f1f7223 */ /* 0x004fc60000000022 */
[----:B------:R-:W-:Y:S01]  /*06e0*/  LDS R34, [R22+0x3c0] ;  /* 0x0003c00016227984 */ /* 0x000fe20000000800 */
[----:B0-----:R-:W-:-:S03]  /*06f0*/  FFMA R11, R8, R11, R31 ;  /* 0x0000000b080b7223 */ /* 0x001fc6000000001f */
[----:B------:R-:W-:Y:S01]  /*0700*/  LDS R31, [R22+0x240] ;  /* 0x00024000161f7984 */ /* 0x000fe20000000800 */
[----:B-1----:R-:W-:-:S03]  /*0710*/  FFMA R9, R12, R9, R11 ;  /* 0x000000090c097223 */ /* 0x002fc6000000000b */
[----:B------:R-:W0:Y:S01]  /*0720*/  LDS R12, [R22+0x1c0] ;  /* 0x0001c000160c7984 */ /* 0x000e220000000800 */
[----:B------:R-:W-:-:S03]  /*0730*/  FFMA R32, R32, R13, R9 ;  /* 0x0000000d20207223 */ /* 0x000fc60000000009 */
[----:B------:R-:W-:Y:S04]  /*0740*/  LDS R13, [R22+0x200] ;  /* 0x00020000160d7984 */ /* 0x000fe80000000800 */
[----:B------:R-:W1:Y:S01]  /*0750*/  LDS.128 R8, [R7+0x20] ;  /* 0x0000200007087984 */ /* 0x000e620000000c00 */
[----:B------:R-:W-:-:S03]  /*0760*/  FFMA R33, R33, R14, R32 ;  /* 0x0000000e21217223 */ /* 0x000fc60000000020 */
[----:B------:R-:W2:Y:S04]  /*0770*/  LDS R32, [R22+0x280] ;  /* 0x0002800016207984 */ /* 0x000ea80000000800 */
[----:B------:R-:W3:Y:S01]  /*0780*/  LDS R14, [R22+0x2c0] ;  /* 0x0002c000160e7984 */ /* 0x000ee20000000800 */
[----:B0-----:R-:W-:-:S04]  /*0790*/  FFMA R15, R12, R15, R33 ;  /* 0x0000000f0c0f7223 */ /* 0x001fc80000000021 */
[----:B-1----:R-:W-:-:S04]  /*07a0*/  FFMA R8, R8, R13, R15 ;  /* 0x0000000d08087223 */ /* 0x002fc8000000000f */
[----:B------:R-:W-:Y:S02]  /*07b0*/  FFMA R9, R31, R9, R8 ;  /* 0x000000091f097223 */ /* 0x000fe40000000008 */
[----:B------:R-:W-:Y:S02]  /*07c0*/  LDS R31, [R22+0x380] ;  /* 0x00038000161f7984 */ /* 0x000fe40000000800 */
[----:B--2---:R-:W-:Y:S02]  /*07d0*/  FFMA R13, R32, R10, R9 ;  /* 0x0000000a200d7223 */ /* 0x004fe40000000009 */
[----:B------:R-:W-:Y:S02]  /*07e0*/  LDS R9, [R22+0x300] ;  /* 0x0003000016097984 */ /* 0x000fe40000000800 */
        /* <DEDUP_REMOVED lines=10> */
[----:B------:R-:W-:Y:S01]  /*0890*/  IMAD.WIDE.U32 R18, R30, 0x4, R18 ;  /* 0x000000041e127825 */ /* 0x000fe200078e0012 */
        /* <DEDUP_REMOVED lines=8> */
[----:B------:R-:W-:Y:S01]  /*0920*/  LDS R34, [R22+0x340] ;  /* 0x0003400016227984 */ /* 0x000fe20000000800 */
[----:B0-----:R-:W-:-:S03]  /*0930*/  FFMA R15, R8, R35, R15 ;  /* 0x00000023080f7223 */ /* 0x001fc6000000000f */
[----:B------:R-:W0:Y:S01]  /*0940*/  LDS R35, [R22+0xc0] ;  /* 0x0000c00016237984 */ /* 0x000e220000000800 */
[----:B-1----:R-:W-:-:S03]  /*0950*/  FFMA R32, R12, R9, R15 ;  /* 0x000000090c207223 */ /* 0x002fc6000000000f */
[----:B------:R-:W-:Y:S04]  /*0960*/  LDS R9, [R22+0x100] ;  /* 0x0001000016097984 */ /* 0x000fe80000000800 */
[----:B------:R-:W1:Y:S04]  /*0970*/  LDS.128 R12, [R7+0x10] ;  /* 0x00001000070c7984 */ /* 0x000e680000000c00 */
[----:B------:R-:W3:Y:S01]  /*0980*/  LDS R8, [R22+0x140] ;  /* 0x0001400016087984 */ /* 0x000ee20000000800 */
[----:B--2---:R-:W-:-:S03]  /*0990*/  FFMA R10, R31, R10, R32 ;  /* 0x0000000a1f0a7223 */ /* 0x004fc60000000020 */
[----:B------:R-:W2:Y:S01]  /*09a0*/  LDS R31, [R22+0x180] ;  /* 0x00018000161f7984 */ /* 0x000ea20000000800 */
[----:B0-----:R-:W-:-:S03]  /*09b0*/  FFMA R11, R35, R11, R10 ;  /* 0x0000000b230b7223 */ /* 0x001fc6000000000a */
[----:B------:R-:W-:Y:S01]  /*09c0*/  LDS R35, [R22+0x240] ;  /* 0x0002400016237984 */ /* 0x000fe20000000800 */
[----:B-1----:R-:W-:-:S03]  /*09d0*/  FFMA R9, R12, R9, R11 ;  /* 0x000000090c097223 */ /* 0x002fc6000000000b */
[----:B------:R-:W0:Y:S01]  /*09e0*/  LDS R12, [R22+0x1c0] ;  /* 0x0001c000160c7984 */ /* 0x000e220000000800 */
[----:B---3--:R-:W-:-:S03]  /*09f0*/  FFMA R32, R8, R13, R9 ;  /* 0x0000000d08207223 */ /* 0x008fc60000000009 */
[----:B------:R-:W1:Y:S04]  /*0a00*/  LDS.128 R8, [R7+0x20] ;  /* 0x0000200007087984 */ /* 0x000e680000000c00 */
[----:B------:R-:W3:Y:S01]  /*0a10*/  LDS R13, [R22+0x280] ;  /* 0x00028000160d7984 */ /* 0x000ee20000000800 */
[----:B--2---:R-:W-:-:S03]  /*0a20*/  FFMA R31, R31, R14, R32 ;  /* 0x0000000e1f1f7223 */ /* 0x004fc60000000020 */
[----:B------:R-:W-:Y:S01]  /*0a30*/  LDS R32, [R22+0x3c0] ;  /* 0x0003c00016207984 */ /* 0x000fe20000000800 */
[----:B0-----:R-:W-:-:S04]  /*0a40*/  FFMA R15, R12, R15, R31 ;  /* 0x0000000f0c0f7223 */ /* 0x001fc8000000001f */
[----:B-1----:R-:W-:Y:S02]  /*0a50*/  FFMA R8, R8, R33, R15 ;  /* 0x0000002108087223 */ /* 0x002fe4000000000f */
[----:B------:R-:W-:Y:S02]  /*0a60*/  LDS R33, [R22+0x380] ;  /* 0x0003800016217984 */ /* 0x000fe40000000800 */
[----:B------:R-:W-:Y:S02]  /*0a70*/  FFMA R12, R35, R9, R8 ;  /* 0x00000009230c7223 */ /* 0x000fe40000000008 */
[----:B------:R-:W0:Y:S02]  /*0a80*/  LDS R8, [R22+0x2c0] ;  /* 0x0002c00016087984 */ /* 0x000e240000000800 */
[----:B---3--:R-:W-:Y:S02]  /*0a90*/  FFMA R9, R13, R10, R12 ;  /* 0x0000000a0d097223 */ /* 0x008fe4000000000c */
[----:B------:R-:W-:Y:S04]  /*0aa0*/  LDS R35, [R22+0x300] ;  /* 0x0003000016237984 */ /* 0x000fe80000000800 */
[----:B------:R-:W1:Y:S01]  /*0ab0*/  LDS.128 R12, [R7+0x30] ;  /* 0x00003000070c7984 */ /* 0x000e620000000c00 */
[----:B------:R-:W-:Y:S06]  /*0ac0*/  BAR.SYNC.DEFER_BLOCKING 0x0 ;  /* 0x0000000000007b1d */ /* 0x000fec0000010000 */
[----:B------:R0:W2:Y:S04]  /*0ad0*/  LDG.E R16, desc[UR8][R16.64+0xc0] ;  /* 0x0000c00810107981 */ /* 0x0000a8000c1e1900 */
[----:B------:R-:W3:Y:S01]  /*0ae0*/  LDG.E R19, desc[UR8][R18.64] ;  /* 0x0000000812137981 */ /* 0x000ee2000c1e1900 */
[----:B0-----:R-:W-:-:S04]  /*0af0*/  FFMA R17, R8, R11, R9 ;  /* 0x0000000b08117223 */ /* 0x001fc80000000009 */
[----:B-1----:R-:W-:-:S04]  /*0b00*/  FFMA R35, R12, R35, R17 ;  /* 0x000000230c237223 */ /* 0x002fc80000000011 */
[----:B------:R-:W-:-:S04]  /*0b10*/  FFMA R34, R34, R13, R35 ;  /* 0x0000000d22227223 */ /* 0x000fc80000000023 */
[----:B------:R-:W-:-:S04]  /*0b20*/  FFMA R33, R33, R14, R34 ;  /* 0x0000000e21217223 */ /* 0x000fc80000000022 */
[----:B------:R-:W-:Y:S01]  /*0b30*/  FFMA R17, R32, R15, R33 ;  /* 0x0000000f20117223 */ /* 0x000fe20000000021 */
[----:B------:R-:W-:-:S04]  /*0b40*/  IADD3 R25, PT, PT, R25, 0x4, RZ ;  /* 0x0000000419197810 */ /* 0x000fc80007ffe0ff */
[----:B------:R-:W-:Y:S02]  /*0b50*/  ISETP.NE.AND P0, PT, R25, RZ, PT ;  /* 0x000000ff1900720c */ /* 0x000fe40003f05270 */
[----:B------:R-:W-:Y:S02]  /*0b60*/  IADD3 R27, PT, PT, R27, 0x40, RZ ;  /* 0x000000401b1b7810 */ /* 0x000fe40007ffe0ff */
[C---:B------:R-:W-:Y:S02]  /*0b70*/  LEA R30, R5.reuse, R30, 0x6 ;  /* 0x0000001e051e7211 */ /* 0x040fe400078e30ff */
[C---:B------:R-:W-:Y:S02]  /*0b80*/  LEA R28, R5.reuse, R28, 0x6 ;  /* 0x0000001c051c7211 */ /* 0x040fe400078e30ff */
[C---:B------:R-:W-:Y:S02]  /*0b90*/  LEA R26, R5.reuse, R26, 0x6 ;  /* 0x0000001a051a7211 */ /* 0x040fe400078e30ff */
[----:B------:R-:W-:Y:S01]  /*0ba0*/  LEA R24, R5, R24, 0x6 ;  /* 0x0000001805187211 */ /* 0x000fe200078e30ff */
[----:B--2---:R-:W-:Y:S04]  /*0bb0*/  STS [R23], R16 ;  /* 0x0000001017007388 */ /* 0x004fe80000000800 */
[----:B---3--:R-:W-:Y:S01]  /*0bc0*/  STS [R20], R19 ;  /* 0x0000001314007388 */ /* 0x008fe20000000800 */
[----:B------:R-:W-:Y:S06]  /*0bd0*/  BAR.SYNC.DEFER_BLOCKING 0x0 ;  /* 0x0000000000007b1d */ /* 0x000fec0000010000 */
[----:B------:R-:W-:Y:S04]  /*0be0*/  LDS R31, [R22] ;  /* 0x00000000161f7984 */ /* 0x000fe80000000800 */
[----:B------:R-:W0:Y:S04]  /*0bf0*/  LDS.128 R8, [R7] ;  /* 0x0000000007087984 */ /* 0x000e280000000c00 */
[----:B------:R-:W1:Y:S04]  /*0c00*/  LDS R36, [R22+0x40] ;  /* 0x0000400016247984 */ /* 0x000e680000000800 */
[----:B------:R-:W2:Y:S04]  /*0c10*/  LDS R37, [R22+0x80] ;  /* 0x0000800016257984 */ /* 0x000ea80000000800 */
[----:B------:R-:W3:Y:S04]  /*0c20*/  LDS R34, [R22+0xc0] ;  /* 0x0000c00016227984 */ /* 0x000ee80000000800 */
[----:B------:R-:W-:Y:S04]  /*0c30*/  LDS R33, [R22+0x100] ;  /* 0x0001000016217984 */ /* 0x000fe80000000800 */
[----:B------:R-:W4:Y:S04]  /*0c40*/  LDS.128 R12, [R7+0x10] ;  /* 0x00001000070c7984 */ /* 0x000f280000000c00 */
[----:B------:R-:W5:Y:S04]  /*0c50*/  LDS R32, [R22+0x140] ;  /* 0x0001400016207984 */ /* 0x000f680000000800 */
[----:B------:R-:W5:Y:S01]  /*0c60*/  LDS R35, [R22+0x180] ;  /* 0x0001800016237984 */ /* 0x000f620000000800 */
[----:B0-----:R-:W-:-:S03]  /*0c70*/  FFMA R17, R8, R31, R17 ;  /* 0x0000001f08117223 */ /* 0x001fc60000000011 */
[----:B------:R-:W0:Y:S01]  /*0c80*/  LDS R8, [R22+0x1c0] ;  /* 0x0001c00016087984 */ /* 0x000e220000000800 */
[----:B-1----:R-:W-:-:S03]  /*0c90*/  FFMA R36, R36, R9, R17 ;  /* 0x0000000924247223 */ /* 0x002fc60000000011 */
[----:B------:R-:W-:Y:S04]  /*0ca0*/  LDS R31, [R22+0x200] ;  /* 0x00020000161f7984 */ /* 0x000fe80000000800 */
[----:B------:R-:W1:Y:S01]  /*0cb0*/  LDS.128 R16, [R7+0x20] ;  /* 0x0000200007107984 */ /* 0x000e620000000c00 */
[----:B--2---:R-:W-:-:S04]  /*0cc0*/  FFMA R37, R37, R10, R36 ;  /* 0x0000000a25257223 */ /* 0x004fc80000000024 */
[----:B---3--:R-:W-:-:S04]  /*0cd0*/  FFMA R11, R34, R11, R37 ;  /* 0x0000000b220b7223 */ /* 0x008fc80000000025 */
[----:B----4-:R-:W-:Y:S02]  /*0ce0*/  FFMA R11, R12, R33, R11 ;  /* 0x000000210c0b7223 */ /* 0x010fe4000000000b */
[----:B------:R-:W2:Y:S02]  /*0cf0*/  LDS R12, [R22+0x240] ;  /* 0x00024000160c7984 */ /* 0x000ea40000000800 */
[----:B-----5:R-:W-:Y:S02]  /*0d00*/  FFMA R32, R32, R13, R11 ;  /* 0x0000000d20207223 */ /* 0x020fe4000000000b */
[----:B------:R-:W3:Y:S02]  /*0d10*/  LDS R13, [R22+0x280] ;  /* 0x00028000160d7984 */ /* 0x000ee40000000800 */
[----:B------:R-:W-:Y:S02]  /*0d20*/  FFMA R35, R35, R14, R32 ;  /* 0x0000000e23237223 */ /* 0x000fe40000000020 */
[----:B------:R-:W4:Y:S04]  /*0d30*/  LDS R14, [R22+0x2c0] ;  /* 0x0002c000160e7984 */ /* 0x000f280000000800 */
[----:B------:R-:W-:Y:S01]  /*0d40*/  LDS R32, [R22+0x340] ;  /* 0x0003400016207984 */ /* 0x000fe20000000800 */
[----:B0-----:R-:W-:-:S03]  /*0d50*/  FFMA R35, R8, R15, R35 ;  /* 0x0000000f08237223 */ /* 0x001fc60000000023 */
[----:B------:R-:W-:Y:S04]  /*0d60*/  LDS R15, [R22+0x300] ;  /* 0x00030000160f7984 */ /* 0x000fe80000000800 */
[----:B------:R-:W0:Y:S01]  /*0d70*/  LDS.128 R8, [R7+0x30] ;  /* 0x0000300007087984 */ /* 0x000e220000000c00 */
[----:B-1----:R-:W-:-:S03]  /*0d80*/  FFMA R35, R16, R31, R35 ;  /* 0x0000001f10237223 */ /* 0x002fc60000000023 */
[----:B------:R-:W1:Y:S04]  /*0d90*/  LDS R31, [R22+0x380] ;  /* 0x00038000161f7984 */ /* 0x000e680000000800 */
[----:B------:R-:W5:Y:S01]  /*0da0*/  LDS R16, [R22+0x3c0] ;  /* 0x0003c00016107984 */ /* 0x000f620000000800 */
[----:B--2---:R-:W-:-:S04]  /*0db0*/  FFMA R12, R12, R17, R35 ;  /* 0x000000110c0c7223 */ /* 0x004fc80000000023 */
[----:B---3--:R-:W-:-:S04]  /*0dc0*/  FFMA R13, R13, R18, R12 ;  /* 0x000000120d0d7223 */ /* 0x008fc8000000000c */
[----:B----4-:R-:W-:-:S04]  /*0dd0*/  FFMA R13, R14, R19, R13 ;  /* 0x000000130e0d7223 */ /* 0x010fc8000000000d */
[----:B0-----:R-:W-:-:S04]  /*0de0*/  FFMA R13, R8, R15, R13 ;  /* 0x0000000f080d7223 */ /* 0x001fc8000000000d */
[----:B------:R-:W-:-:S04]  /*0df0*/  FFMA R32, R32, R9, R13 ;  /* 0x0000000920207223 */ /* 0x000fc8000000000d */
[----:B-1----:R-:W-:-:S04]  /*0e00*/  FFMA R31, R31, R10, R32 ;  /* 0x0000000a1f1f7223 */ /* 0x002fc80000000020 */
[----:B-----5:R-:W-:Y:S01]  /*0e10*/  FFMA R31, R16, R11, R31 ;  /* 0x0000000b101f7223 */ /* 0x020fe2000000001f */
[----:B------:R-:W-:Y:S06]  /*0e20*/  BAR.SYNC.DEFER_BLOCKING 0x0 ;  /* 0x0000000000007b1d */ /* 0x000fec0000010000 */
[----:B------:R-:W-:Y:S05]  /*0e30*/  @P0 BRA `(.L_x_2) ;  /* 0xfffffff400240947 */ /* 0x000fea000383ffff */
.L_x_1:
[----:B------:R-:W-:-:S13]  /*0e40*/  LOP3.LUT P0, R8, R29, 0x3, RZ, 0xc0, !PT ;  /* 0x000000031d087812 */ /* 0x000fda000780c0ff */
[----:B------:R-:W-:Y:S05]  /*0e50*/  @!P0 BRA `(.L_x_0) ;  /* 0x00000008007c8947 */ /* 0x000fea0003800000 */
[----:B------:R-:W-:Y:S02]  /*0e60*/  ISETP.NE.AND P0, PT, R8, 0x1, PT ;  /* 0x000000010800780c */ /* 0x000fe40003f05270 */
[----:B------:R-:W-:-:S04]  /*0e70*/  LOP3.LUT R29, R29, 0x1, RZ, 0xc0, !PT ;  /* 0x000000011d1d7812 */ /* 0x000fc800078ec0ff */
[----:B------:R-:W-:-:S07]  /*0e80*/  ISETP.NE.U32.AND P1, PT, R29, 0x1, PT ;  /* 0x000000011d00780c */ /* 0x000fce0003f25070 */
[----:B------:R-:W-:Y:S06]  /*0e90*/  @!P0 BRA `(.L_x_3) ;  /* 0x0000000400908947 */ /* 0x000fec0003800000 */
[----:B------:R-:W0:Y:S01]  /*0ea0*/  LDC.64 R22, c[0x0][0x380] ;  /* 0x0000e000ff167b82 */ /* 0x000e220000000a00 */
[C---:B------:R-:W-:Y:S02]  /*0eb0*/  LEA R18, R0.reuse, R3, 0x4 ;  /* 0x0000000300127211 */ /* 0x040fe400078e20ff */
[----:B------:R-:W-:-:S03]  /*0ec0*/  LEA R9, R0, R21, 0x4 ;  /* 0x0000001500097211 */ /* 0x000fc600078e20ff */
[----:B------:R-:W-:Y:S02]  /*0ed0*/  IMAD R13, R18, R5, R4 ;  /* 0x00000005120d7224 */ /* 0x000fe400078e0204 */
[----:B------:R-:W1:Y:S01]  /*0ee0*/  LDC.64 R16, c[0x0][0x388] ;  /* 0x0000e200ff107b82 */ /* 0x000e620000000a00 */
[----:B0-----:R-:W-:-:S05]  /*0ef0*/  IMAD.WIDE R22, R9, 0x4, R22 ;  /* 0x0000000409167825 */ /* 0x001fca00078e0216 */
[----:B------:R-:W2:Y:S01]  /*0f00*/  LDG.E R19, desc[UR8][R22.64] ;  /* 0x0000000816137981 */ /* 0x000ea2000c1e1900 */
[----:B-1----:R-:W-:-:S05]  /*0f10*/  IMAD.WIDE.U32 R12, R13, 0x4, R16 ;  /* 0x000000040d0c7825 */ /* 0x002fca00078e0010 */
[----:B------:R-:W3:Y:S01]  /*0f20*/  LDG.E R25, desc[UR8][R12.64] ;  /* 0x000000080c197981 */ /* 0x000ee2000c1e1900 */
[----:B------:R-:W-:-:S04]  /*0f30*/  UIADD3 UR5, UPT, UPT, UR4, 0x400, URZ ;  /* 0x0000040004057890 */ /* 0x000fc8000fffe0ff */
[----:B------:R-:W-:Y:S01]  /*0f40*/  ULEA UR5, UR6, UR5, 0x18 ;  /* 0x0000000506057291 */ /* 0x000fe2000f8ec0ff */
[----:B------:R-:W-:-:S05]  /*0f50*/  LEA R30, R2, R7, 0x2 ;  /* 0x00000007021e7211 */ /* 0x000fca00078e10ff */
[----:B------:R-:W-:-:S04]  /*0f60*/  LEA R20, R2, UR5, 0x2 ;  /* 0x0000000502147c11 */ /* 0x000fc8000f8e10ff */
[----:B------:R-:W-:Y:S02]  /*0f70*/  LEA R32, R3, R20, 0x6 ;  /* 0x0000001403207211 */ /* 0x000fe400078e30ff */
[----:B------:R-:W-:Y:S01]  /*0f80*/  IADD3 R18, PT, PT, R18, 0x10, RZ ;  /* 0x0000001012127810 */ /* 0x000fe20007ffe0ff */
        /* <DEDUP_REMOVED lines=11> */
[----:B------:R-:W5:Y:S04]  /*1040*/  LDS R19, [R20+0x180] ;  /* 0x0001800014137984 */ /* 0x000f680000000800 */
[----:B------:R-:W5:Y:S04]  /*1050*/  LDS R24, [R20+0x1c0] ;  /* 0x0001c00014187984 */ /* 0x000f680000000800 */
[----:B------:R-:W-:Y:S01]  /*1060*/  LDS R36, [R20+0x240] ;  /* 0x0002400014247984 */ /* 0x000fe20000000800 */
[----:B0-----:R-:W-:-:S03]  /*1070*/  FFMA R8, R8, R27, R31 ;  /* 0x0000001b08087223 */ /* 0x001fc6000000001f */
[----:B------:R-:W-:Y:S01]  /*1080*/  LDS R27, [R20+0x200] ;  /* 0x00020000141b7984 */ /* 0x000fe20000000800 */
[----:B-1----:R-:W-:-:S03]  /*1090*/  FFMA R9, R29, R9, R8 ;  /* 0x000000091d097223 */ /* 0x002fc60000000008 */
[----:B------:R-:W-:Y:S01]  /*10a0*/  LDS R29, [R20+0x300] ;  /* 0x00030000141d7984 */ /* 0x000fe20000000800 */
[----:B--2---:R-:W-:-:S03]  /*10b0*/  FFMA R10, R28, R10, R9 ;  /* 0x0000000a1c0a7223 */ /* 0x004fc60000000009 */
[----:B------:R-:W-:Y:S01]  /*10c0*/  LDS R31, [R20+0x380] ;  /* 0x00038000141f7984 */ /* 0x000fe20000000800 */
[----:B---3--:R-:W-:-:S03]  /*10d0*/  FFMA R11, R33, R11, R10 ;  /* 0x0000000b210b7223 */ /* 0x008fc6000000000a */
[----:B------:R-:W-:Y:S04]  /*10e0*/  LDS R33, [R20+0x280] ;  /* 0x0002800014217984 */ /* 0x000fe80000000800 */
[----:B------:R-:W-:Y:S01]  /*10f0*/  LDS R28, [R20+0x3c0] ;  /* 0x0003c000141c7984 */ /* 0x000fe20000000800 */
[----:B----4-:R-:W-:-:S03]  /*1100*/  FFMA R11, R12, R34, R11 ;  /* 0x000000220c0b7223 */ /* 0x010fc6000000000b */
[----:B------:R-:W-:Y:S01]  /*1110*/  LDS R34, [R20+0x2c0] ;  /* 0x0002c00014227984 */ /* 0x000fe20000000800 */
[----:B-----5:R-:W-:Y:S01]  /*1120*/  FFMA R26, R26, R13, R11 ;  /* 0x0000000d1a1a7223 */ /* 0x020fe2000000000b */
[----:B------:R-:W-:Y:S02]  /*1130*/  IMAD R13, R18, R5, R4 ;  /* 0x00000005120d7224 */ /* 0x000fe400078e0204 */
[----:B------:R-:W0:Y:S01]  /*1140*/  LDS.128 R8, [R7+0x20] ;  /* 0x0000200007087984 */ /* 0x000e220000000c00 */
[----:B------:R-:W-:Y:S01]  /*1150*/  FFMA R19, R19, R14, R26 ;  /* 0x0000000e13137223 */ /* 0x000fe2000000001a */
[----:B------:R-:W-:Y:S02]  /*1160*/  IMAD.WIDE.U32 R12, R13, 0x4, R16 ;  /* 0x000000040d0c7825 */ /* 0x000fe400078e0010 */
[----:B------:R-:W-:Y:S02]  /*1170*/  LDS R26, [R20+0x340] ;  /* 0x00034000141a7984 */ /* 0x000fe40000000800 */
[----:B------:R-:W-:-:S02]  /*1180*/  FFMA R35, R24, R15, R19 ;  /* 0x0000000f18237223 */ /* 0x000fc40000000013 */
[----:B------:R-:W1:Y:S01]  /*1190*/  LDS.128 R16, [R7+0x30] ;  /* 0x0000300007107984 */ /* 0x000e620000000c00 */
[----:B------:R-:W-:Y:S06]  /*11a0*/  BAR.SYNC.DEFER_BLOCKING 0x0 ;  /* 0x0000000000007b1d */ /* 0x000fec0000010000 */
[----:B------:R-:W2:Y:S04]  /*11b0*/  LDG.E R23, desc[UR8][R22.64+0x40] ;  /* 0x0000400816177981 */ /* 0x000ea8000c1e1900 */
[----:B------:R-:W3:Y:S01]  /*11c0*/  LDG.E R37, desc[UR8][R12.64] ;  /* 0x000000080c257981 */ /* 0x000ee2000c1e1900 */
[----:B0-----:R-:W-:-:S04]  /*11d0*/  FFMA R35, R8, R27, R35 ;  /* 0x0000001b08237223 */ /* 0x001fc80000000023 */
[----:B------:R-:W-:-:S04]  /*11e0*/  FFMA R36, R36, R9, R35 ;  /* 0x0000000924247223 */ /* 0x000fc80000000023 */
[----:B------:R-:W-:-:S04]  /*11f0*/  FFMA R33, R33, R10, R36 ;  /* 0x0000000a21217223 */ /* 0x000fc80000000024 */
[----:B------:R-:W-:-:S04]  /*1200*/  FFMA R33, R34, R11, R33 ;  /* 0x0000000b22217223 */ /* 0x000fc80000000021 */
[----:B-1----:R-:W-:-:S04]  /*1210*/  FFMA R29, R16, R29, R33 ;  /* 0x0000001d101d7223 */ /* 0x002fc80000000021 */
[----:B------:R-:W-:-:S04]  /*1220*/  FFMA R26, R26, R17, R29 ;  /* 0x000000111a1a7223 */ /* 0x000fc8000000001d */
[----:B------:R-:W-:-:S04]  /*1230*/  FFMA R31, R31, R18, R26 ;  /* 0x000000121f1f7223 */ /* 0x000fc8000000001a */
[----:B------:R-:W-:Y:S01]  /*1240*/  FFMA R33, R28, R19, R31 ;  /* 0x000000131c217223 */ /* 0x000fe2000000001f */
        /* <DEDUP_REMOVED lines=14> */
[----:B------:R-:W-:Y:S04]  /*1330*/  LDS R31, [R20+0x200] ;  /* 0x00020000141f7984 */ /* 0x000fe80000000800 */
[----:B------:R-:W5:Y:S01]  /*1340*/  LDS.128 R16, [R7+0x20] ;  /* 0x0000200007107984 */ /* 0x000f620000000c00 */
[----:B0-----:R-:W-:-:S03]  /*1350*/  FFMA R25, R12, R25, R33 ;  /* 0x000000190c197223 */ /* 0x001fc60000000021 */
[----:B------:R-:W0:Y:S01]  /*1360*/  LDS R28, [R20+0x240] ;  /* 0x00024000141c7984 */ /* 0x000e220000000800 */
[----:B-1----:R-:W-:-:S03]  /*1370*/  FFMA R24, R24, R13, R25 ;  /* 0x0000000d18187223 */ /* 0x002fc60000000019 */
[----:B------:R-:W1:Y:S01]  /*1380*/  LDS R25, [R20+0x280] ;  /* 0x0002800014197984 */ /* 0x000e620000000800 */
[----:B--2---:R-:W-:-:S03]  /*1390*/  FFMA R27, R27, R14, R24 ;  /* 0x0000000e1b1b7223 */ /* 0x004fc60000000018 */
[----:B------:R-:W2:Y:S01]  /*13a0*/  LDS R24, [R20+0x2c0] ;  /* 0x0002c00014187984 */ /* 0x000ea20000000800 */
[----:B---3--:R-:W-:-:S03]  /*13b0*/  FFMA R33, R22, R15, R27 ;  /* 0x0000000f16217223 */ /* 0x008fc6000000001b */
[----:B------:R-:W-:Y:S04]  /*13c0*/  LDS R27, [R20+0x300] ;  /* 0x00030000141b7984 */ /* 0x000fe80000000800 */
[----:B------:R-:W3:Y:S01]  /*13d0*/  LDS.128 R12, [R7+0x30] ;  /* 0x00003000070c7984 */ /* 0x000ee20000000c00 */
[----:B----4-:R-:W-:-:S03]  /*13e0*/  FFMA R33, R8, R23, R33 ;  /* 0x0000001708217223 */ /* 0x010fc60000000021 */
[----:B------:R-:W4:Y:S04]  /*13f0*/  LDS R22, [R20+0x340] ;  /* 0x0003400014167984 */ /* 0x000f280000000800 */
[----:B------:R-:W4:Y:S01]  /*1400*/  LDS R23, [R20+0x380] ;  /* 0x0003800014177984 */ /* 0x000f220000000800 */
[----:B-----5:R-:W-:-:S03]  /*1410*/  FFMA R30, R30, R9, R33 ;  /* 0x000000091e1e7223 */ /* 0x020fc60000000021 */
[----:B------:R-:W5:Y:S01]  /*1420*/  LDS R8, [R20+0x3c0] ;  /* 0x0003c00014087984 */ /* 0x000f620000000800 */
[----:B------:R-:W-:-:S04]  /*1430*/  FFMA R29, R29, R10, R30 ;  /* 0x0000000a1d1d7223 */ /* 0x000fc8000000001e */
[----:B------:R-:W-:-:S04]  /*1440*/  FFMA R11, R26, R11, R29 ;  /* 0x0000000b1a0b7223 */ /* 0x000fc8000000001d */
[----:B------:R-:W-:-:S04]  /*1450*/  FFMA R11, R16, R31, R11 ;  /* 0x0000001f100b7223 */ /* 0x000fc8000000000b */
[----:B0-----:R-:W-:-:S04]  /*1460*/  FFMA R28, R28, R17, R11 ;  /* 0x000000111c1c7223 */ /* 0x001fc8000000000b */
[----:B-1----:R-:W-:-:S04]  /*1470*/  FFMA R25, R25, R18, R28 ;  /* 0x0000001219197223 */ /* 0x002fc8000000001c */
[----:B--2---:R-:W-:-:S04]  /*1480*/  FFMA R19, R24, R19, R25 ;  /* 0x0000001318137223 */ /* 0x004fc80000000019 */
[----:B---3--:R-:W-:-:S04]  /*1490*/  FFMA R19, R12, R27, R19 ;  /* 0x0000001b0c137223 */ /* 0x008fc80000000013 */
[----:B----4-:R-:W-:-:S04]  /*14a0*/  FFMA R22, R22, R13, R19 ;  /* 0x0000000d16167223 */ /* 0x010fc80000000013 */
[----:B------:R-:W-:-:S04]  /*14b0*/  FFMA R23, R23, R14, R22 ;  /* 0x0000000e17177223 */ /* 0x000fc80000000016 */
[----:B-----5:R-:W-:Y:S01]  /*14c0*/  FFMA R31, R8, R15, R23 ;  /* 0x0000000f081f7223 */ /* 0x020fe20000000017 */
[----:B------:R-:W-:Y:S06]  /*14d0*/  BAR.SYNC.DEFER_BLOCKING 0x0 ;  /* 0x0000000000007b1d */ /* 0x000fec0000010000 */
.L_x_3:
[----:B------:R-:W-:Y:S05]  /*14e0*/  @P1 BRA `(.L_x_0) ;  /* 0x0000000000d81947 */ /* 0x000fea0003800000 */
[----:B------:R-:W0:Y:S01]  /*14f0*/  LDC.64 R8, c[0x0][0x380] ;  /* 0x0000e000ff087b82 */ /* 0x000e220000000a00 */
[C---:B------:R-:W-:Y:S02]  /*1500*/  LEA R10, R0.reuse, R3, 0x4 ;  /* 0x00000003000a7211 */ /* 0x040fe400078e20ff */
[----:B------:R-:W-:-:S03]  /*1510*/  LEA R21, R0, R21, 0x4 ;  /* 0x0000001500157211 */ /* 0x000fc600078e20ff */
[----:B------:R-:W-:Y:S02]  /*1520*/  IMAD R11, R10, R5, R4 ;  /* 0x000000050a0b7224 */ /* 0x000fe400078e0204 */
[----:B------:R-:W1:Y:S01]  /*1530*/  LDC.64 R12, c[0x0][0x388] ;  /* 0x0000e200ff0c7b82 */ /* 0x000e620000000a00 */
[----:B0-----:R-:W-:-:S05]  /*1540*/  IMAD.WIDE R8, R21, 0x4, R8 ;  /* 0x0000000415087825 */ /* 0x001fca00078e0208 */
[----:B------:R-:W2:Y:S01]  /*1550*/  LDG.E R14, desc[UR8][R8.64] ;  /* 0x00000008080e7981 */ /* 0x000ea2000c1e1900 */
[----:B-1----:R-:W-:-:S06]  /*1560*/  IMAD.WIDE.U32 R12, R11, 0x4, R12 ;  /* 0x000000040b0c7825 */ /* 0x002fcc00078e000c */
[----:B------:R-:W3:Y:S01]  /*1570*/  LDG.E R12, desc[UR8][R12.64] ;  /* 0x000000080c0c7981 */ /* 0x000ee2000c1e1900 */
[----:B------:R-:W-:-:S04]  /*1580*/  UIADD3 UR4, UPT, UPT, UR4, 0x400, URZ ;  /* 0x0000040004047890 */ /* 0x000fc8000fffe0ff */
[----:B------:R-:W-:Y:S01]  /*1590*/  ULEA UR4, UR6, UR4, 0x18 ;  /* 0x0000000406047291 */ /* 0x000fe2000f8ec0ff */
[----:B------:R-:W-:-:S05]  /*15a0*/  LEA R15, R2, R7, 0x2 ;  /* 0x00000007020f7211 */ /* 0x000fca00078e10ff */
[----:B------:R-:W-:-:S04]  /*15b0*/  LEA R0, R2, UR4, 0x2 ;  /* 0x0000000402007c11 */ /* 0x000fc8000f8e10ff */
        /* <DEDUP_REMOVED lines=26> */
[----:B------:R-:W4:Y:S01]  /*1760*/  LDS R10, [R0+0x340] ;  /* 0x00034000000a7984 */ /* 0x000f220000000800 */
[----:B-----5:R-:W-:-:S03]  /*1770*/  FFMA R2, R2, R17, R3 ;  /* 0x0000001102027223 */ /* 0x020fc60000000003 */
[----:B------:R-:W5:Y:S04]  /*1780*/  LDS R16, [R0+0x380] ;  /* 0x0003800000107984 */ /* 0x000f680000000800 */
        /* <DEDUP_REMOVED lines=9> */
[----:B-----5:R-:W-:-:S04]  /*1820*/  FFMA R16, R16, R30, R9 ;  /* 0x0000001e10107223 */ /* 0x020fc80000000009 */
[----:B------:R-:W-:Y:S01]  /*1830*/  FFMA R31, R3, R31, R16 ;  /* 0x0000001f031f7223 */ /* 0x000fe20000000010 */
[----:B------:R-:W-:Y:S06]  /*1840*/  BAR.SYNC.DEFER_BLOCKING 0x0 ;  /* 0x0000000000007b1d */ /* 0x000fec0000010000 */
.L_x_0:
[----:B------:R-:W0:Y:S01]  /*1850*/  LDC.64 R2, c[0x0][0x390] ;  /* 0x0000e400ff027b82 */ /* 0x000e220000000a00 */
[----:B------:R-:W-:-:S04]  /*1860*/  IMAD R5, R6, R5, R4 ;  /* 0x0000000506057224 */ /* 0x000fc800078e0204 */
[----:B0-----:R-:W-:-:S05]  /*1870*/  IMAD.WIDE R2, R5, 0x4, R2 ;  /* 0x0000000405027825 */ /* 0x001fca00078e0202 */
[----:B------:R-:W-:Y:S01]  /*1880*/  STG.E desc[UR8][R2.64], R31 ;  /* 0x0000001f02007986 */ /* 0x000fe2000c101908 */
[----:B------:R-:W-:Y:S05]  /*1890*/  EXIT ;  /* 0x000000000000794d */ /* 0x000fea0003800000 */
.L_x_4:
[----:B------:R-:W-:-:S00]  /*18a0*/  BRA `(.L_x_4) ;  /* 0xfffffffc00fc7947 */ /* 0x000fc0000383ffff */
[----:B------:R-:W-:-:S00]  /*18b0*/  NOP ;  /* 0x0000000000007918 */ /* 0x000fc00000000000 */
        /* <DEDUP_REMOVED lines=12> */
.L_x_5:


//--------------------- .nv.shared._Z25matrixMulKernel_usingTilePfS_S_i --------------------------
	.section	.nv.shared._Z25matrixMulKernel_usingTilePfS_S_i,"aw",@nobits
	.sectionflags	@""
	.align	4
.nv.shared._Z25matrixMulKernel_usingTilePfS_S_i:
	.zero		3072


//--------------------- .nv.shared.reserved.0     --------------------------
	.section	.nv.shared.reserved.0,"aw",@nobits
	.weak		__nv_reservedSMEM_offset_0_alias
	.size		__nv_reservedSMEM_offset_0_alias, 0, 64
	.other		__nv_reservedSMEM_offset_0_alias,@"STO_CUDA_RESERVED_SHARED STV_DEFAULT"
__nv_reservedSMEM_offset_0_alias:
	.zero		0
	.zero		64


//--------------------- .nv.constant0._Z25matrixMulKernel_usingTilePfS_S_i --------------------------
	.section	.nv.constant0._Z25matrixMulKernel_usingTilePfS_S_i,"a",@progbits
	.sectionflags	@""
	.align	4
.nv.constant0._Z25matrixMulKernel_usingTilePfS_S_i:
	.zero		924


//--------------------- SYMBOLS --------------------------

	.type		.nv.reservedSmem.offset0,@object
	.size		.nv.reservedSmem.offset0,0x4
	.type		.nv.reservedSmem.cap,@object
	.size		.nv.reservedSmem.cap,0x4
